	.headerflags	@"EF_CUDA_TEXMODE_UNIFIED EF_CUDA_64BIT_ADDRESS EF_CUDA_ACCELERATORS EF_CUDA_SM90 EF_CUDA_VIRTUAL_SM(EF_CUDA_SM90)"
	.elftype	@"ET_EXEC"


//--------------------- .nv.info                  --------------------------
	.section	.nv.info,"",@"SHT_CUDA_INFO"
	.align	4


	//----- nvinfo : EIATTR_REGCOUNT
	.align		4
        /*0000*/ 	.byte	0x04, 0x2f
        /*0002*/ 	.short	(.L_3 - .L_2)
	.align		4
.L_2:
        /*0004*/ 	.word	index@(triton_poi_fused__native_batch_norm_legit_no_training_cat_relu_46)
        /*0008*/ 	.word	0x00000038


	//----- nvinfo : EIATTR_MIN_STACK_SIZE
	.align		4
.L_3:
        /*000c*/ 	.byte	0x04, 0x12
        /*000e*/ 	.short	(.L_5 - .L_4)
	.align		4
.L_4:
        /*0010*/ 	.word	index@(triton_poi_fused__native_batch_norm_legit_no_training_cat_relu_46)
        /*0014*/ 	.word	0x00000000


	//----- nvinfo : EIATTR_FRAME_SIZE
	.align		4
.L_5:
        /*0018*/ 	.byte	0x04, 0x11
        /*001a*/ 	.short	(.L_7 - .L_6)
	.align		4
.L_6:
        /*001c*/ 	.word	index@(triton_poi_fused__native_batch_norm_legit_no_training_cat_relu_46)
        /*0020*/ 	.word	0x00000000


	//----- nvinfo : EIATTR_MIN_STACK_SIZE
	.align		4
.L_7:
        /*0024*/ 	.byte	0x04, 0x12
        /*0026*/ 	.short	(.L_9 - .L_8)
	.align		4
.L_8:
        /*0028*/ 	.word	index@(triton_poi_fused__native_batch_norm_legit_no_training_cat_relu_46)
        /*002c*/ 	.word	0x00000000
.L_9:


//--------------------- .nv.info.triton_poi_fused__native_batch_norm_legit_no_training_cat_relu_46 --------------------------
	.section	.nv.info.triton_poi_fused__native_batch_norm_legit_no_training_cat_relu_46,"",@"SHT_CUDA_INFO"
	.sectionflags	@""
	.align	4


	//----- nvinfo : EIATTR_CUDA_API_VERSION
	.align		4
        /*0000*/ 	.byte	0x04, 0x37
        /*0002*/ 	.short	(.L_11 - .L_10)
.L_10:
        /*0004*/ 	.word	0x0000007c


	//----- nvinfo : EIATTR_KPARAM_INFO
	.align		4
.L_11:
        /*0008*/ 	.byte	0x04, 0x17
        /*000a*/ 	.short	(.L_13 - .L_12)
.L_12:
        /*000c*/ 	.word	0x00000000
        /*0010*/ 	.short	0x0008
        /*0012*/ 	.short	0x0040
        /*0014*/ 	.byte	0x00, 0xf0, 0x11, 0x00


	//----- nvinfo : EIATTR_KPARAM_INFO
	.align		4
.L_13:
        /*0018*/ 	.byte	0x04, 0x17
        /*001a*/ 	.short	(.L_15 - .L_14)
.L_14:
        /*001c*/ 	.word	0x00000000
        /*0020*/ 	.short	0x0007
        /*0022*/ 	.short	0x0038
        /*0024*/ 	.byte	0x00, 0xf4, 0x21, 0x00


	//----- nvinfo : EIATTR_KPARAM_INFO
	.align		4
.L_15:
        /*0028*/ 	.byte	0x04, 0x17
        /*002a*/ 	.short	(.L_17 - .L_16)
.L_16:
        /*002c*/ 	.word	0x00000000
        /*0030*/ 	.short	0x0006
        /*0032*/ 	.short	0x0030
        /*0034*/ 	.byte	0x00, 0xf4, 0x21, 0x00


	//----- nvinfo : EIATTR_KPARAM_INFO
	.align		4
.L_17:
        /*0038*/ 	.byte	0x04, 0x17
        /*003a*/ 	.short	(.L_19 - .L_18)
.L_18:
        /*003c*/ 	.word	0x00000000
        /*0040*/ 	.short	0x0005
        /*0042*/ 	.short	0x0028
        /*0044*/ 	.byte	0x00, 0xf4, 0x21, 0x00


	//----- nvinfo : EIATTR_KPARAM_INFO
	.align		4
.L_19:
        /*0048*/ 	.byte	0x04, 0x17
        /*004a*/ 	.short	(.L_21 - .L_20)
.L_20:
        /*004c*/ 	.word	0x00000000
        /*0050*/ 	.short	0x0004
        /*0052*/ 	.short	0x0020
        /*0054*/ 	.byte	0x00, 0xf4, 0x21, 0x00


	//----- nvinfo : EIATTR_KPARAM_INFO
	.align		4
.L_21:
        /*0058*/ 	.byte	0x04, 0x17
        /*005a*/ 	.short	(.L_23 - .L_22)
.L_22:
        /*005c*/ 	.word	0x00000000
        /*0060*/ 	.short	0x0003
        /*0062*/ 	.short	0x0018
        /*0064*/ 	.byte	0x00, 0xf4, 0x21, 0x00


	//----- nvinfo : EIATTR_KPARAM_INFO
	.align		4
.L_23:
        /*0068*/ 	.byte	0x04, 0x17
        /*006a*/ 	.short	(.L_25 - .L_24)
.L_24:
        /*006c*/ 	.word	0x00000000
        /*0070*/ 	.short	0x0002
        /*0072*/ 	.short	0x0010
        /*0074*/ 	.byte	0x00, 0xf4, 0x21, 0x00


	//----- nvinfo : EIATTR_KPARAM_INFO
	.align		4
.L_25:
        /*0078*/ 	.byte	0x04, 0x17
        /*007a*/ 	.short	(.L_27 - .L_26)
.L_26:
        /*007c*/ 	.word	0x00000000
        /*0080*/ 	.short	0x0001
        /*0082*/ 	.short	0x0008
        /*0084*/ 	.byte	0x00, 0xf4, 0x21, 0x00


	//----- nvinfo : EIATTR_KPARAM_INFO
	.align		4
.L_27:
        /*0088*/ 	.byte	0x04, 0x17
        /*008a*/ 	.short	(.L_29 - .L_28)
.L_28:
        /*008c*/ 	.word	0x00000000
        /*0090*/ 	.short	0x0000
        /*0092*/ 	.short	0x0000
        /*0094*/ 	.byte	0x00, 0xf4, 0x21, 0x00


	//----- nvinfo : EIATTR_SPARSE_MMA_MASK
	.align		4
.L_29:
        /*0098*/ 	.byte	0x03, 0x50
        /*009a*/ 	.short	0x0000


	//----- nvinfo : EIATTR_MAXREG_COUNT
	.align		4
        /*009c*/ 	.byte	0x03, 0x1b
        /*009e*/ 	.short	0x00ff


	//----- nvinfo : EIATTR_EXIT_INSTR_OFFSETS
	.align		4
        /*00a0*/ 	.byte	0x04, 0x1c
        /*00a2*/ 	.short	(.L_31 - .L_30)


	//   ....[0]....
.L_30:
        /*00a4*/ 	.word	0x00001220


	//   ....[1]....
        /*00a8*/ 	.word	0x00001240


	//----- nvinfo : EIATTR_REQNTID
	.align		4
.L_31:
        /*00ac*/ 	.byte	0x04, 0x10
        /*00ae*/ 	.short	(.L_33 - .L_32)
.L_32:
        /*00b0*/ 	.word	0x00000080
        /*00b4*/ 	.word	0x00000001
        /*00b8*/ 	.word	0x00000001


	//----- nvinfo : EIATTR_CBANK_PARAM_SIZE
	.align		4
.L_33:
        /*00bc*/ 	.byte	0x03, 0x19
        /*00be*/ 	.short	0x0044


	//----- nvinfo : EIATTR_PARAM_CBANK
	.align		4
        /*00c0*/ 	.byte	0x04, 0x0a
        /*00c2*/ 	.short	(.L_35 - .L_34)
	.align		4
.L_34:
        /*00c4*/ 	.word	index@(.nv.constant0.triton_poi_fused__native_batch_norm_legit_no_training_cat_relu_46)
        /*00c8*/ 	.short	0x0210
        /*00ca*/ 	.short	0x0044


	//----- nvinfo : EIATTR_SW_WAR
	.align		4
.L_35:
        /*00cc*/ 	.byte	0x04, 0x36
        /*00ce*/ 	.short	(.L_37 - .L_36)
.L_36:
        /*00d0*/ 	.word	0x00000008
.L_37:


//--------------------- .nv.callgraph             --------------------------
	.section	.nv.callgraph,"",@"SHT_CUDA_CALLGRAPH"
	.align	4
	.sectionentsize	8
	.align		4
        /*0000*/ 	.word	0x00000000
	.align		4
        /*0004*/ 	.word	0xffffffff
	.align		4
        /*0008*/ 	.word	0x00000000
	.align		4
        /*000c*/ 	.word	0xfffffffe
	.align		4
        /*0010*/ 	.word	0x00000000
	.align		4
        /*0014*/ 	.word	0xfffffffd
	.align		4
        /*0018*/ 	.word	0x00000000
	.align		4
        /*001c*/ 	.word	0xfffffffc


//--------------------- .nv.constant4             --------------------------
	.section	.nv.constant4,"a",@progbits
	.align	8
	.align		8
.nv.constant4:
        /*0000*/ 	.dword	_$_str
	.align		8
        /*0008*/ 	.dword	_$_str_$_2


//--------------------- .text.triton_poi_fused__native_batch_norm_legit_no_training_cat_relu_46 --------------------------
	.section	.text.triton_poi_fused__native_batch_norm_legit_no_training_cat_relu_46,"ax",@progbits
	.align	128
        .global         triton_poi_fused__native_batch_norm_legit_no_training_cat_relu_46
        .type           triton_poi_fused__native_batch_norm_legit_no_training_cat_relu_46,@function
        .size           triton_poi_fused__native_batch_norm_legit_no_training_cat_relu_46,(.L_x_1 - triton_poi_fused__native_batch_norm_legit_no_training_cat_relu_46)
        .other          triton_poi_fused__native_batch_norm_legit_no_training_cat_relu_46,@"STO_CUDA_ENTRY STV_DEFAULT"
triton_poi_fused__native_batch_norm_legit_no_training_cat_relu_46:
.text.triton_poi_fused__native_batch_norm_legit_no_training_cat_relu_46:
[----:B------:R-:W0:Y:S01]  /*0000*/  LDC R1, c[0x0][0x28] ;  /* 0x00000a00ff017b82 */ /* 0x000e220000000800 */
[----:B------:R-:W1:Y:S07]  /*0010*/  S2R R0, SR_TID.X ;  /* 0x0000000000007919 */ /* 0x000e6e0000002100 */
[----:B------:R-:W2:Y:S01]  /*0020*/  LDC.64 R2, c[0x0][0x228] ;  /* 0x00008a00ff027b82 */ /* 0x000ea20000000a00 */
[----:B------:R-:W-:Y:S01]  /*0030*/  IMAD.MOV.U32 R4, RZ, RZ, RZ ;  /* 0x000000ffff047224 */ /* 0x000fe200078e00ff */
[----:B------:R-:W-:Y:S01]  /*0040*/  ULDC.64 UR4, c[0x0][0x208] ;  /* 0x0000820000047ab9 */ /* 0x000fe20000000a00 */
[----:B------:R-:W3:Y:S01]  /*0050*/  S2R R49, SR_CTAID.X ;  /* 0x0000000000317919 */ /* 0x000ee20000002500 */
[----:B------:R-:W-:Y:S01]  /*0060*/  IMAD.MOV.U32 R18, RZ, RZ, RZ ;  /* 0x000000ffff127224 */ /* 0x000fe200078e00ff */
[----:B------:R-:W-:Y:S01]  /*0070*/  CS2R R10, SRZ ;  /* 0x00000000000a7805 */ /* 0x000fe2000001ff00 */
[----:B------:R-:W-:-:S02]  /*0080*/  IMAD.MOV.U32 R22, RZ, RZ, RZ ;  /* 0x000000ffff167224 */ /* 0x000fc400078e00ff */
[----:B------:R-:W-:Y:S01]  /*0090*/  IMAD.MOV.U32 R48, RZ, RZ, RZ ;  /* 0x000000ffff307224 */ /* 0x000fe200078e00ff */
[----:B------:R-:W4:Y:S01]  /*00a0*/  LDC.64 R26, c[0x0][0x230] ;  /* 0x00008c00ff1a7b82 */ /* 0x000f220000000a00 */
[----:B------:R-:W-:Y:S02]  /*00b0*/  IMAD.MOV.U32 R16, RZ, RZ, RZ ;  /* 0x000000ffff107224 */ /* 0x000fe400078e00ff */
[----:B------:R-:W-:-:S05]  /*00c0*/  IMAD.MOV.U32 R34, RZ, RZ, 0x3e800000 ;  /* 0x3e800000ff227424 */ /* 0x000fca00078e00ff */
[----:B------:R-:W5:Y:S08]  /*00d0*/  LDC.64 R24, c[0x0][0x220] ;  /* 0x00008800ff187b82 */ /* 0x000f700000000a00 */
[----:B------:R-:W2:Y:S01]  /*00e0*/  LDC.64 R14, c[0x0][0x238] ;  /* 0x00008e00ff0e7b82 */ /* 0x000ea20000000a00 */
[----:B------:R-:W-:Y:S02]  /*00f0*/  CS2R R36, SRZ ;  /* 0x0000000000247805 */ /* 0x000fe4000001ff00 */
[----:B------:R-:W-:Y:S01]  /*0100*/  CS2R R30, SRZ ;  /* 0x00000000001e7805 */ /* 0x000fe2000001ff00 */
[----:B------:R-:W-:Y:S01]  /*0110*/  IMAD.MOV.U32 R40, RZ, RZ, RZ ;  /* 0x000000ffff287224 */ /* 0x000fe200078e00ff */
[----:B------:R-:W-:Y:S01]  /*0120*/  CS2R R38, SRZ ;  /* 0x0000000000267805 */ /* 0x000fe2000001ff00 */
[----:B------:R-:W-:Y:S01]  /*0130*/  IMAD.MOV.U32 R35, RZ, RZ, RZ ;  /* 0x000000ffff237224 */ /* 0x000fe200078e00ff */
[----:B------:R-:W-:Y:S01]  /*0140*/  CS2R R32, SRZ ;  /* 0x0000000000207805 */ /* 0x000fe2000001ff00 */
[----:B-1----:R-:W-:Y:S01]  /*0150*/  IMAD.SHL.U32 R0, R0, 0x4, RZ ;  /* 0x0000000400007824 */ /* 0x002fe200078e00ff */
[----:B------:R-:W1:Y:S01]  /*0160*/  LDC.64 R52, c[0x0][0x210] ;  /* 0x00008400ff347b82 */ /* 0x000e620000000a00 */
[----:B------:R-:W-:Y:S01]  /*0170*/  ULDC.64 UR6, c[0x0][0x218] ;  /* 0x0000860000067ab9 */ /* 0x000fe20000000a00 */
[----:B---3--:R-:W-:-:S02]  /*0180*/  SHF.R.S32.HI R7, RZ, 0x15, R49 ;  /* 0x00000015ff077819 */ /* 0x008fc40000011431 */
[----:B------:R-:W-:Y:S02]  /*0190*/  LOP3.LUT R0, R0, 0x1fc, RZ, 0xc0, !PT ;  /* 0x000001fc00007812 */ /* 0x000fe400078ec0ff */
[----:B------:R-:W-:-:S03]  /*01a0*/  SGXT R7, R7, 0x1 ;  /* 0x000000010707781a */ /* 0x000fc60000000200 */
[----:B------:R-:W-:-:S04]  /*01b0*/  IMAD R49, R49, 0x400, R0 ;  /* 0x0000040031317824 */ /* 0x000fc800078e0200 */
[----:B------:R-:W-:Y:S01]  /*01c0*/  VIADD R17, R49, 0x200 ;  /* 0x0000020031117836 */ /* 0x000fe20000000000 */
[----:B------:R-:W-:Y:S02]  /*01d0*/  LEA.HI R0, R7, R49, RZ, 0x6 ;  /* 0x0000003107007211 */ /* 0x000fe400078f30ff */
[----:B------:R-:W-:Y:S02]  /*01e0*/  ISETP.GE.AND P1, PT, R49, 0x17200, PT ;  /* 0x000172003100780c */ /* 0x000fe40003f26270 */
[----:B------:R-:W-:Y:S02]  /*01f0*/  SHF.R.S32.HI R5, RZ, 0x6, R0 ;  /* 0x00000006ff057819 */ /* 0x000fe40000011400 */
[----:B------:R-:W-:-:S03]  /*0200*/  LEA.HI R7, R7, R17, RZ, 0x6 ;  /* 0x0000001107077211 */ /* 0x000fc600078f30ff */
[----:B------:R-:W-:-:S05]  /*0210*/  IMAD.HI R4, R5, -0x4ee02c47, R4 ;  /* 0xb11fd3b905047827 */ /* 0x000fca00078e0204 */
[----:B------:R-:W-:-:S04]  /*0220*/  SHF.R.U32.HI R9, RZ, 0x1f, R4 ;  /* 0x0000001fff097819 */ /* 0x000fc80000011604 */
[----:B------:R-:W-:Y:S02]  /*0230*/  LEA.HI.SX32 R9, R4, R9, 0x18 ;  /* 0x0000000904097211 */ /* 0x000fe400078fc2ff */
[----:B------:R-:W-:-:S03]  /*0240*/  SHF.R.S32.HI R19, RZ, 0x6, R7 ;  /* 0x00000006ff137819 */ /* 0x000fc60000011407 */
[----:B------:R-:W-:Y:S01]  /*0250*/  IMAD R45, R9, -0x172, R5 ;  /* 0xfffffe8e092d7824 */ /* 0x000fe200078e0205 */
[----:B------:R-:W-:Y:S01]  /*0260*/  CS2R R8, SRZ ;  /* 0x0000000000087805 */ /* 0x000fe2000001ff00 */
[----:B------:R-:W-:-:S04]  /*0270*/  IMAD.HI R6, R19, -0x4ee02c47, R18 ;  /* 0xb11fd3b913067827 */ /* 0x000fc800078e0212 */
[----:B--2---:R-:W-:Y:S01]  /*0280*/  IMAD.WIDE R4, R45, 0x4, R2 ;  /* 0x000000042d047825 */ /* 0x004fe200078e0202 */
[----:B------:R-:W-:-:S04]  /*0290*/  SHF.R.U32.HI R7, RZ, 0x1f, R6 ;  /* 0x0000001fff077819 */ /* 0x000fc80000011606 */
[----:B------:R-:W2:Y:S01]  /*02a0*/  @!P1 LDG.E.EL R9, desc[UR4][R4.64] ;  /* 0x0000000404099981 */ /* 0x000ea2000c2e1900 */
[----:B------:R-:W-:Y:S02]  /*02b0*/  LEA.HI.SX32 R7, R6, R7, 0x18 ;  /* 0x0000000706077211 */ /* 0x000fe400078fc2ff */
[----:B------:R-:W-:Y:S01]  /*02c0*/  ISETP.GE.AND P0, PT, R17, 0x17200, PT ;  /* 0x000172001100780c */ /* 0x000fe20003f06270 */
[----:B------:R-:W3:Y:S02]  /*02d0*/  @!P1 LDG.E.EL R8, desc[UR4][R4.64] ;  /* 0x0000000404089981 */ /* 0x000ee4000c2e1900 */
[----:B------:R-:W-:Y:S02]  /*02e0*/  IMAD R18, R7, -0x172, R19 ;  /* 0xfffffe8e07127824 */ /* 0x000fe400078e0213 */
[----:B------:R-:W5:Y:S01]  /*02f0*/  @!P1 LDG.E.EL R10, desc[UR4][R4.64] ;  /* 0x00000004040a9981 */ /* 0x000f62000c2e1900 */
[----:B------:R-:W-:Y:S02]  /*0300*/  IMAD.MOV.U32 R7, RZ, RZ, RZ ;  /* 0x000000ffff077224 */ /* 0x000fe400078e00ff */
[----:B------:R-:W-:-:S05]  /*0310*/  IMAD.WIDE R2, R18, 0x4, R2 ;  /* 0x0000000412027825 */ /* 0x000fca00078e0202 */
[----:B------:R-:W5:Y:S01]  /*0320*/  @!P0 LDG.E.EL R7, desc[UR4][R2.64] ;  /* 0x0000000402078981 */ /* 0x000f62000c2e1900 */
[----:B------:R-:W-:-:S03]  /*0330*/  IMAD.MOV.U32 R6, RZ, RZ, RZ ;  /* 0x000000ffff067224 */ /* 0x000fc600078e00ff */
[----:B------:R-:W5:Y:S04]  /*0340*/  @!P0 LDG.E.EL R11, desc[UR4][R2.64] ;  /* 0x00000004020b8981 */ /* 0x000f68000c2e1900 */
[----:B------:R1:W5:Y:S04]  /*0350*/  @!P1 LDG.E.EL R6, desc[UR4][R4.64] ;  /* 0x0000000404069981 */ /* 0x000368000c2e1900 */
[----:B------:R-:W5:Y:S01]  /*0360*/  @!P0 LDG.E.EL R22, desc[UR4][R2.64] ;  /* 0x0000000402168981 */ /* 0x000f62000c2e1900 */
[----:B------:R-:W-:-:S04]  /*0370*/  IMAD.HI R23, R49, -0x4ee02c47, R48 ;  /* 0xb11fd3b931177827 */ /* 0x000fc800078e0230 */
[----:B------:R-:W-:Y:S01]  /*0380*/  IMAD.HI R29, R17, -0x4ee02c47, R16 ;  /* 0xb11fd3b9111d7827 */ /* 0x000fe200078e0210 */
[----:B-1----:R-:W-:Y:S01]  /*0390*/  SHF.R.U32.HI R4, RZ, 0x1f, R23 ;  /* 0x0000001fff047819 */ /* 0x002fe20000011617 */
[----:B------:R1:W5:Y:S01]  /*03a0*/  @!P0 LDG.E.EL R16, desc[UR4][R2.64] ;  /* 0x0000000402108981 */ /* 0x000362000c2e1900 */
[----:B------:R-:W-:Y:S02]  /*03b0*/  LOP3.LUT R5, R0, 0xffffffc0, RZ, 0xc0, !PT ;  /* 0xffffffc000057812 */ /* 0x000fe400078ec0ff */
[----:B------:R-:W-:Y:S02]  /*03c0*/  LEA.HI.SX32 R23, R23, R4, 0x12 ;  /* 0x0000000417177211 */ /* 0x000fe400078f92ff */
[----:B------:R-:W-:Y:S01]  /*03d0*/  SHF.R.U32.HI R0, RZ, 0x1f, R29 ;  /* 0x0000001fff007819 */ /* 0x000fe2000001161d */
[----:B------:R-:W-:Y:S02]  /*03e0*/  IMAD.IADD R5, R49, 0x1, -R5 ;  /* 0x0000000131057824 */ /* 0x000fe400078e0a05 */
[----:B------:R-:W-:Y:S01]  /*03f0*/  IMAD R20, R23, 0x300, RZ ;  /* 0x0000030017147824 */ /* 0x000fe200078e02ff */
[----:B------:R-:W-:Y:S01]  /*0400*/  LEA.HI.SX32 R29, R29, R0, 0x12 ;  /* 0x000000001d1d7211 */ /* 0x000fe200078f92ff */
[----:B------:R-:W-:Y:S01]  /*0410*/  IMAD.SHL.U32 R0, R45, 0x40, RZ ;  /* 0x000000402d007824 */ /* 0x000fe200078e00ff */
[----:B------:R-:W-:-:S02]  /*0420*/  SHF.R.S32.HI R48, RZ, 0x1f, R5 ;  /* 0x0000001fff307819 */ /* 0x000fc40000011405 */
[--C-:B------:R-:W-:Y:S01]  /*0430*/  SHF.R.S32.HI R12, RZ, 0x1f, R20.reuse ;  /* 0x0000001fff0c7819 */ /* 0x100fe20000011414 */
[----:B------:R-:W-:Y:S01]  /*0440*/  IMAD R4, R29, 0x300, RZ ;  /* 0x000003001d047824 */ /* 0x000fe200078e02ff */
[----:B------:R-:W-:Y:S02]  /*0450*/  IADD3 R20, P2, P3, R0, R5, R20 ;  /* 0x0000000500147210 */ /* 0x000fe40007b5e014 */
[----:B------:R-:W-:Y:S01]  /*0460*/  SHF.R.S32.HI R21, RZ, 0x1f, R0 ;  /* 0x0000001fff157819 */ /* 0x000fe20000011400 */
[----:B------:R-:W-:-:S03]  /*0470*/  IMAD.SHL.U32 R0, R18, 0x40, RZ ;  /* 0x0000004012007824 */ /* 0x000fc600078e00ff */
[----:B------:R-:W-:Y:S02]  /*0480*/  IADD3.X R21, R21, R48, R12, P2, P3 ;  /* 0x0000003015157210 */ /* 0x000fe400017e640c */
[--C-:B------:R-:W-:Y:S02]  /*0490*/  IADD3 R19, P3, P5, R0, R5, R4.reuse ;  /* 0x0000000500137210 */ /* 0x100fe40007d7e004 */
[----:B------:R-:W-:Y:S02]  /*04a0*/  SHF.R.S32.HI R4, RZ, 0x1f, R4 ;  /* 0x0000001fff047819 */ /* 0x000fe40000011404 */
[----:B------:R-:W-:-:S04]  /*04b0*/  SHF.R.S32.HI R5, RZ, 0x1f, R0 ;  /* 0x0000001fff057819 */ /* 0x000fc80000011400 */
[----:B------:R-:W-:Y:S01]  /*04c0*/  IADD3.X R48, R5, R48, R4, P3, P5 ;  /* 0x0000003005307210 */ /* 0x000fe20001fea404 */
[----:B----4-:R-:W-:-:S05]  /*04d0*/  IMAD.WIDE R12, R45, 0x4, R26 ;  /* 0x000000042d0c7825 */ /* 0x010fca00078e021a */
[----:B------:R-:W4:Y:S04]  /*04e0*/  @!P1 LDG.E.EL R30, desc[UR4][R12.64] ;  /* 0x000000040c1e9981 */ /* 0x000f28000c2e1900 */
[----:B------:R-:W4:Y:S04]  /*04f0*/  @!P1 LDG.E.EL R40, desc[UR4][R12.64] ;  /* 0x000000040c289981 */ /* 0x000f28000c2e1900 */
[----:B------:R-:W4:Y:S01]  /*0500*/  @!P1 LDG.E.EL R37, desc[UR4][R12.64] ;  /* 0x000000040c259981 */ /* 0x000f22000c2e1900 */
[----:B01----:R-:W-:Y:S01]  /*0510*/  CS2R R2, SRZ ;  /* 0x0000000000027805 */ /* 0x003fe2000001ff00 */
[----:B------:R-:W-:-:S04]  /*0520*/  IMAD.WIDE R26, R18, 0x4, R26 ;  /* 0x00000004121a7825 */ /* 0x000fc800078e021a */
[----:B------:R-:W-:Y:S02]  /*0530*/  IMAD R50, R29, -0x5c80, R17 ;  /* 0xffffa3801d327824 */ /* 0x000fe400078e0211 */
[----:B--2---:R-:W-:Y:S01]  /*0540*/  FADD R9, R9, 9.9999997473787516356e-06 ;  /* 0x3727c5ac09097421 */ /* 0x004fe20000000000 */
[----:B---3--:R-:W-:-:S05]  /*0550*/  FADD R8, R8, 9.9999997473787516356e-06 ;  /* 0x3727c5ac08087421 */ /* 0x008fca0000000000 */
[----:B------:R-:W0:Y:S01]  /*0560*/  MUFU.SQRT R9, R9 ;  /* 0x0000000900097308 */ /* 0x000e220000002000 */
[----:B-----5:R-:W-:-:S07]  /*0570*/  FADD R10, R10, 9.9999997473787516356e-06 ;  /* 0x3727c5ac0a0a7421 */ /* 0x020fce0000000000 */
[----:B------:R-:W1:Y:S01]  /*0580*/  MUFU.SQRT R8, R8 ;  /* 0x0000000800087308 */ /* 0x000e620000002000 */
[----:B------:R-:W-:-:S07]  /*0590*/  FADD R7, R7, 9.9999997473787516356e-06 ;  /* 0x3727c5ac07077421 */ /* 0x000fce0000000000 */
[----:B------:R-:W2:Y:S01]  /*05a0*/  MUFU.SQRT R10, R10 ;  /* 0x0000000a000a7308 */ /* 0x000ea20000002000 */
[C---:B0-----:R-:W-:Y:S02]  /*05b0*/  FSETP.GT.AND P6, PT, R9.reuse, 8.50705917302346158658e+37, PT ;  /* 0x7e8000000900780b */ /* 0x041fe40003fc4000 */
[----:B------:R-:W-:Y:S01]  /*05c0*/  FSETP.GEU.AND P5, PT, R9, 1.175494350822287508e-38, PT ;  /* 0x008000000900780b */ /* 0x000fe20003fae000 */
[----:B------:R-:W-:-:S04]  /*05d0*/  FADD R6, R6, 9.9999997473787516356e-06 ;  /* 0x3727c5ac06067421 */ /* 0x000fc80000000000 */
[----:B------:R-:W0:Y:S01]  /*05e0*/  MUFU.SQRT R7, R7 ;  /* 0x0000000700077308 */ /* 0x000e220000002000 */
[----:B-1----:R-:W-:Y:S02]  /*05f0*/  FSETP.GT.AND P4, PT, R8, 8.50705917302346158658e+37, PT ;  /* 0x7e8000000800780b */ /* 0x002fe40003f84000 */
[----:B------:R-:W-:Y:S02]  /*0600*/  FSEL R0, R34, 1, P6 ;  /* 0x3f80000022007808 */ /* 0x000fe40003000000 */
[----:B--2---:R-:W-:-:S03]  /*0610*/  FSETP.GT.AND P3, PT, R10, 8.50705917302346158658e+37, PT ;  /* 0x7e8000000a00780b */ /* 0x004fc60003f64000 */
[----:B------:R-:W1:Y:S01]  /*0620*/  MUFU.SQRT R6, R6 ;  /* 0x0000000600067308 */ /* 0x000e620000002000 */
[----:B------:R-:W-:Y:S01]  /*0630*/  FSETP.GEU.AND P2, PT, R8, 1.175494350822287508e-38, PT ;  /* 0x008000000800780b */ /* 0x000fe20003f4e000 */
[----:B------:R-:W-:Y:S01]  /*0640*/  @P6 FMUL R9, R9, 0.25 ;  /* 0x3e80000009096820 */ /* 0x000fe20000400000 */
[----:B------:R-:W-:Y:S01]  /*0650*/  @!P5 FMUL R0, R0, 16777216 ;  /* 0x4b8000000000d820 */ /* 0x000fe20000400000 */
[----:B------:R-:W-:Y:S02]  /*0660*/  FSEL R5, R34, 1, P4 ;  /* 0x3f80000022057808 */ /* 0x000fe40002000000 */
[----:B------:R-:W-:Y:S01]  /*0670*/  @!P5 FMUL R9, R9, 16777216 ;  /* 0x4b8000000909d820 */ /* 0x000fe20000400000 */
[C---:B0-----:R-:W-:Y:S01]  /*0680*/  FSETP.GT.AND P5, PT, R7.reuse, 8.50705917302346158658e+37, PT ;  /* 0x7e8000000700780b */ /* 0x041fe20003fa4000 */
[----:B------:R-:W-:Y:S01]  /*0690*/  @P4 FMUL R8, R8, 0.25 ;  /* 0x3e80000008084820 */ /* 0x000fe20000400000 */
[----:B------:R-:W-:Y:S02]  /*06a0*/  FSETP.GEU.AND P4, PT, R10, 1.175494350822287508e-38, PT ;  /* 0x008000000a00780b */ /* 0x000fe40003f8e000 */
[----:B------:R-:W-:Y:S01]  /*06b0*/  FSEL R4, R34, 1, P3 ;  /* 0x3f80000022047808 */ /* 0x000fe20001800000 */
[----:B------:R-:W-:Y:S01]  /*06c0*/  @P3 FMUL R10, R10, 0.25 ;  /* 0x3e8000000a0a3820 */ /* 0x000fe20000400000 */
[----:B------:R-:W-:Y:S01]  /*06d0*/  FSETP.GEU.AND P3, PT, R7, 1.175494350822287508e-38, PT ;  /* 0x008000000700780b */ /* 0x000fe20003f6e000 */
[----:B------:R-:W-:Y:S01]  /*06e0*/  @!P2 FMUL R8, R8, 16777216 ;  /* 0x4b8000000808a820 */ /* 0x000fe20000400000 */
[----:B------:R-:W-:Y:S01]  /*06f0*/  @!P2 FMUL R5, R5, 16777216 ;  /* 0x4b8000000505a820 */ /* 0x000fe20000400000 */
[C---:B-1----:R-:W-:Y:S01]  /*0700*/  FSETP.GT.AND P2, PT, R6.reuse, 8.50705917302346158658e+37, PT ;  /* 0x7e8000000600780b */ /* 0x042fe20003f44000 */
[----:B------:R-:W0:Y:S01]  /*0710*/  MUFU.RCP R41, R9 ;  /* 0x0000000900297308 */ /* 0x000e220000001000 */
[----:B------:R-:W-:-:S02]  /*0720*/  FSETP.GEU.AND P6, PT, R6, 1.175494350822287508e-38, PT ;  /* 0x008000000600780b */ /* 0x000fc40003fce000 */
[----:B------:R-:W-:-:S06]  /*0730*/  @P5 FMUL R7, R7, 0.25 ;  /* 0x3e80000007075820 */ /* 0x000fcc0000400000 */
[----:B------:R-:W-:-:S03]  /*0740*/  @!P3 FMUL R7, R7, 16777216 ;  /* 0x4b8000000707b820 */ /* 0x000fc60000400000 */
[----:B------:R-:W-:-:S03]  /*0750*/  @P2 FMUL R6, R6, 0.25 ;  /* 0x3e80000006062820 */ /* 0x000fc60000400000 */
[----:B------:R-:W1:Y:S01]  /*0760*/  MUFU.RCP R7, R7 ;  /* 0x0000000700077308 */ /* 0x000e620000001000 */
[----:B------:R-:W-:Y:S01]  /*0770*/  @!P6 FMUL R6, R6, 16777216 ;  /* 0x4b8000000606e820 */ /* 0x000fe20000400000 */
[----:B0-----:R-:W-:Y:S01]  /*0780*/  FMUL R41, R41, R0 ;  /* 0x0000000029297220 */ /* 0x001fe20000400000 */
[----:B------:R-:W-:Y:S01]  /*0790*/  FSEL R0, R34, 1, P5 ;  /* 0x3f80000022007808 */ /* 0x000fe20002800000 */
[----:B------:R-:W-:-:S04]  /*07a0*/  FADD R46, R11, 9.9999997473787516356e-06 ;  /* 0x3727c5ac0b2e7421 */ /* 0x000fc80000000000 */
[----:B------:R0:W2:Y:S01]  /*07b0*/  MUFU.RCP R44, R6 ;  /* 0x00000006002c7308 */ /* 0x0000a20000001000 */
[----:B------:R-:W-:Y:S01]  /*07c0*/  @!P3 FMUL R0, R0, 16777216 ;  /* 0x4b8000000000b820 */ /* 0x000fe20000400000 */
[----:B------:R-:W-:-:S03]  /*07d0*/  FSEL R9, R34, 1, P2 ;  /* 0x3f80000022097808 */ /* 0x000fc60001000000 */
[----:B-1----:R-:W-:-:S03]  /*07e0*/  FMUL R0, R7, R0 ;  /* 0x0000000007007220 */ /* 0x002fc60000400000 */
[----:B------:R-:W1:Y:S01]  /*07f0*/  MUFU.SQRT R46, R46 ;  /* 0x0000002e002e7308 */ /* 0x000e620000002000 */
[----:B0-----:R-:W-:Y:S01]  /*0800*/  CS2R R6, SRZ ;  /* 0x0000000000067805 */ /* 0x001fe2000001ff00 */
[----:B------:R-:W-:Y:S01]  /*0810*/  @!P6 FMUL R9, R9, 16777216 ;  /* 0x4b8000000909e820 */ /* 0x000fe20000400000 */
[C---:B------:R-:W-:Y:S02]  /*0820*/  ISETP.GE.AND P3, PT, R45.reuse, 0x166, PT ;  /* 0x000001662d00780c */ /* 0x040fe40003f66270 */
[----:B------:R-:W-:Y:S01]  /*0830*/  ISETP.GT.AND P2, PT, R45, 0x165, !P1 ;  /* 0x000001652d00780c */ /* 0x000fe20004f44270 */
[----:B--2---:R-:W-:Y:S02]  /*0840*/  FMUL R44, R44, R9 ;  /* 0x000000092c2c7220 */ /* 0x004fe40000400000 */
[----:B------:R0:W2:Y:S01]  /*0850*/  MUFU.RCP R42, R8 ;  /* 0x00000008002a7308 */ /* 0x0000a20000001000 */
[----:B------:R3:W5:Y:S01]  /*0860*/  @!P1 LDG.E.EL R6, desc[UR4][R12.64] ;  /* 0x000000040c069981 */ /* 0x000762000c2e1900 */
[----:B------:R-:W-:Y:S01]  /*0870*/  @!P4 FMUL R10, R10, 16777216 ;  /* 0x4b8000000a0ac820 */ /* 0x000fe20000400000 */
[----:B------:R-:W-:-:S02]  /*0880*/  @!P4 FMUL R4, R4, 16777216 ;  /* 0x4b8000000404c820 */ /* 0x000fc40000400000 */
[----:B------:R-:W4:Y:S01]  /*0890*/  @!P0 LDG.E.EL R7, desc[UR4][R26.64] ;  /* 0x000000041a078981 */ /* 0x000f22000c2e1900 */
[----:B0-----:R-:W-:-:S04]  /*08a0*/  IMAD.WIDE R8, R45, 0x4, R24 ;  /* 0x000000042d087825 */ /* 0x001fc800078e0218 */
[----:B---3--:R-:W-:-:S04]  /*08b0*/  IMAD.WIDE R12, R45, 0x4, R14 ;  /* 0x000000042d0c7825 */ /* 0x008fc800078e020e */
[----:B------:R-:W-:Y:S01]  /*08c0*/  FADD R45, R22, 9.9999997473787516356e-06 ;  /* 0x3727c5ac162d7421 */ /* 0x000fe20000000000 */
[C---:B-1----:R-:W-:Y:S02]  /*08d0*/  FSETP.GT.AND P4, PT, R46.reuse, 8.50705917302346158658e+37, PT ;  /* 0x7e8000002e00780b */ /* 0x042fe40003f84000 */
[----:B------:R-:W-:Y:S01]  /*08e0*/  FSETP.GEU.AND P5, PT, R46, 1.175494350822287508e-38, PT ;  /* 0x008000002e00780b */ /* 0x000fe20003fae000 */
[----:B------:R-:W0:Y:S01]  /*08f0*/  MUFU.RCP R43, R10 ;  /* 0x0000000a002b7308 */ /* 0x000e220000001000 */
[----:B--2---:R-:W-:Y:S01]  /*0900*/  FMUL R42, R42, R5 ;  /* 0x000000052a2a7220 */ /* 0x004fe20000400000 */
[----:B------:R-:W2:Y:S01]  /*0910*/  @!P1 LDG.E.EL R35, desc[UR4][R8.64] ;  /* 0x0000000408239981 */ /* 0x000ea2000c2e1900 */
[----:B------:R-:W-:-:S03]  /*0920*/  IMAD.WIDE R24, R18, 0x4, R24 ;  /* 0x0000000412187825 */ /* 0x000fc600078e0218 */
[----:B------:R-:W3:Y:S02]  /*0930*/  @!P1 LDG.E.EL R38, desc[UR4][R8.64] ;  /* 0x0000000408269981 */ /* 0x000ee4000c2e1900 */
[----:B------:R-:W1:Y:S01]  /*0940*/  MUFU.SQRT R45, R45 ;  /* 0x0000002d002d7308 */ /* 0x000e620000002000 */
[----:B------:R-:W-:Y:S01]  /*0950*/  FSEL R28, R34, 1, P4 ;  /* 0x3f800000221c7808 */ /* 0x000fe20002000000 */
[----:B------:R-:W-:Y:S01]  /*0960*/  @P4 FMUL R46, R46, 0.25 ;  /* 0x3e8000002e2e4820 */ /* 0x000fe20000400000 */
[----:B------:R-:W2:Y:S03]  /*0970*/  @!P1 LDG.E.EL R39, desc[UR4][R8.64] ;  /* 0x0000000408279981 */ /* 0x000ea6000c2e1900 */
[----:B------:R-:W-:Y:S01]  /*0980*/  @!P5 FMUL R46, R46, 16777216 ;  /* 0x4b8000002e2ed820 */ /* 0x000fe20000400000 */
[----:B------:R-:W-:Y:S01]  /*0990*/  @!P5 FMUL R28, R28, 16777216 ;  /* 0x4b8000001c1cd820 */ /* 0x000fe20000400000 */
[----:B0-----:R-:W-:Y:S01]  /*09a0*/  FMUL R43, R43, R4 ;  /* 0x000000042b2b7220 */ /* 0x001fe20000400000 */
[----:B------:R0:W2:Y:S01]  /*09b0*/  @!P1 LDG.E.EL R36, desc[UR4][R8.64] ;  /* 0x0000000408249981 */ /* 0x0000a2000c2e1900 */
[----:B------:R-:W-:Y:S01]  /*09c0*/  IMAD.MOV.U32 R5, RZ, RZ, RZ ;  /* 0x000000ffff057224 */ /* 0x000fe200078e00ff */
[----:B------:R-:W-:Y:S01]  /*09d0*/  CS2R R10, SRZ ;  /* 0x00000000000a7805 */ /* 0x000fe2000001ff00 */
[----:B------:R-:W-:Y:S01]  /*09e0*/  IMAD R22, R23, -0x5c80, R49 ;  /* 0xffffa38017167824 */ /* 0x000fe200078e0231 */
[----:B------:R-:W2:Y:S01]  /*09f0*/  @!P0 LDG.E.EL R3, desc[UR4][R24.64] ;  /* 0x0000000418038981 */ /* 0x000ea2000c2e1900 */
[----:B-1----:R-:W-:-:S02]  /*0a00*/  FSETP.GT.AND P6, PT, R45, 8.50705917302346158658e+37, PT ;  /* 0x7e8000002d00780b */ /* 0x002fc40003fc4000 */
[----:B------:R-:W-:Y:S01]  /*0a10*/  FSETP.GEU.AND P5, PT, R45, 1.175494350822287508e-38, PT ;  /* 0x008000002d00780b */ /* 0x000fe20003fae000 */
[----:B------:R1:W1:Y:S01]  /*0a20*/  MUFU.RCP R47, R46 ;  /* 0x0000002e002f7308 */ /* 0x0002620000001000 */
[----:B------:R-:W-:Y:S01]  /*0a30*/  IMAD.MOV.U32 R4, RZ, RZ, RZ ;  /* 0x000000ffff047224 */ /* 0x000fe200078e00ff */
[----:B0-----:R-:W-:Y:S01]  /*0a40*/  CS2R R8, SRZ ;  /* 0x0000000000087805 */ /* 0x001fe2000001ff00 */
[----:B------:R-:W2:Y:S01]  /*0a50*/  @!P0 LDG.E.EL R2, desc[UR4][R24.64] ;  /* 0x0000000418028981 */ /* 0x000ea2000c2e1900 */
[----:B------:R-:W-:Y:S01]  /*0a60*/  ISETP.LT.AND P4, PT, R49, 0x17200, !P3 ;  /* 0x000172003100780c */ /* 0x000fe20005f81270 */
[----:B------:R-:W-:Y:S02]  /*0a70*/  IMAD.WIDE R14, R18, 0x4, R14 ;  /* 0x00000004120e7825 */ /* 0x000fe400078e020e */
[----:B------:R-:W2:Y:S03]  /*0a80*/  @!P0 LDG.E.EL R5, desc[UR4][R24.64] ;  /* 0x0000000418058981 */ /* 0x000ea6000c2e1900 */
[----:B------:R-:W-:Y:S01]  /*0a90*/  @P6 FMUL R45, R45, 0.25 ;  /* 0x3e8000002d2d6820 */ /* 0x000fe20000400000 */
[----:B------:R0:W2:Y:S03]  /*0aa0*/  @!P0 LDG.E.EL R4, desc[UR4][R24.64] ;  /* 0x0000000418048981 */ /* 0x0000a6000c2e1900 */
[----:B------:R-:W-:Y:S01]  /*0ab0*/  @!P5 FMUL R45, R45, 16777216 ;  /* 0x4b8000002d2dd820 */ /* 0x000fe20000400000 */
[----:B------:R-:W2:Y:S01]  /*0ac0*/  @!P0 LDG.E.EL R8, desc[UR4][R26.64] ;  /* 0x000000041a088981 */ /* 0x000ea2000c2e1900 */
[----:B-1----:R-:W-:-:S03]  /*0ad0*/  FSEL R46, R34, 1, P6 ;  /* 0x3f800000222e7808 */ /* 0x002fc60003000000 */
[----:B------:R-:W2:Y:S01]  /*0ae0*/  @!P0 LDG.E.EL R9, desc[UR4][R26.64] ;  /* 0x000000041a098981 */ /* 0x000ea2000c2e1900 */
[----:B------:R-:W1:Y:S01]  /*0af0*/  MUFU.RCP R45, R45 ;  /* 0x0000002d002d7308 */ /* 0x000e620000001000 */
[----:B0-----:R-:W-:Y:S02]  /*0b00*/  CS2R R24, SRZ ;  /* 0x0000000000187805 */ /* 0x001fe4000001ff00 */
[----:B------:R0:W2:Y:S01]  /*0b10*/  @!P0 LDG.E.EL R10, desc[UR4][R26.64] ;  /* 0x000000041a0a8981 */ /* 0x0000a2000c2e1900 */
[----:B------:R-:W-:Y:S02]  /*0b20*/  IMAD R23, R23, 0x5980, R22 ;  /* 0x0000598017177824 */ /* 0x000fe400078e0216 */
[----:B------:R-:W-:Y:S01]  /*0b30*/  @!P5 FMUL R46, R46, 16777216 ;  /* 0x4b8000002e2ed820 */ /* 0x000fe20000400000 */
[----:B------:R-:W-:Y:S01]  /*0b40*/  FMUL R28, R47, R28 ;  /* 0x0000001c2f1c7220 */ /* 0x000fe20000400000 */
[----:B------:R-:W4:Y:S04]  /*0b50*/  @!P1 LDG.E.EL R33, desc[UR4][R12.64] ;  /* 0x000000040c219981 */ /* 0x000f28000c2e1900 */
[----:B------:R-:W2:Y:S01]  /*0b60*/  @!P1 LDG.E.EL R31, desc[UR4][R12.64] ;  /* 0x000000040c1f9981 */ /* 0x000ea2000c2e1900 */
[----:B0-----:R-:W-:-:S03]  /*0b70*/  CS2R R26, SRZ ;  /* 0x00000000001a7805 */ /* 0x001fc6000001ff00 */
[----:B------:R-:W2:Y:S01]  /*0b80*/  @!P1 LDG.E.EL R32, desc[UR4][R12.64] ;  /* 0x000000040c209981 */ /* 0x000ea2000c2e1900 */
[----:B------:R-:W-:-:S03]  /*0b90*/  IMAD.WIDE R22, R23, 0x4, R52 ;  /* 0x0000000417167825 */ /* 0x000fc600078e0234 */
[----:B------:R0:W5:Y:S01]  /*0ba0*/  @!P1 LDG.E.EL R11, desc[UR4][R12.64] ;  /* 0x000000040c0b9981 */ /* 0x000162000c2e1900 */
[----:B------:R-:W-:-:S03]  /*0bb0*/  IMAD R47, R29, 0x5980, R50 ;  /* 0x000059801d2f7824 */ /* 0x000fc600078e0232 */
[----:B------:R-:W2:Y:S01]  /*0bc0*/  @!P0 LDG.E.EL R24, desc[UR4][R14.64] ;  /* 0x000000040e188981 */ /* 0x000ea2000c2e1900 */
[----:B-1----:R-:W-:-:S03]  /*0bd0*/  FMUL R29, R45, R46 ;  /* 0x0000002e2d1d7220 */ /* 0x002fc60000400000 */
[----:B------:R-:W2:Y:S01]  /*0be0*/  @!P0 LDG.E.EL R25, desc[UR4][R14.64] ;  /* 0x000000040e198981 */ /* 0x000ea2000c2e1900 */
[----:B0-----:R-:W-:-:S03]  /*0bf0*/  CS2R R12, SRZ ;  /* 0x00000000000c7805 */ /* 0x001fc6000001ff00 */
[----:B------:R-:W2:Y:S04]  /*0c00*/  @!P0 LDG.E.EL R26, desc[UR4][R14.64] ;  /* 0x000000040e1a8981 */ /* 0x000ea8000c2e1900 */
[----:B------:R0:W2:Y:S01]  /*0c10*/  @!P0 LDG.E.EL R27, desc[UR4][R14.64] ;  /* 0x000000040e1b8981 */ /* 0x0000a2000c2e1900 */
[C---:B------:R-:W-:Y:S01]  /*0c20*/  LEA R46, P5, R20.reuse, UR6, 0x2 ;  /* 0x00000006142e7c11 */ /* 0x040fe2000f8a10ff */
[----:B------:R-:W-:Y:S01]  /*0c30*/  IMAD.WIDE R52, R47, 0x4, R52 ;  /* 0x000000042f347825 */ /* 0x000fe200078e0234 */
[----:B0-----:R-:W-:Y:S02]  /*0c40*/  CS2R R14, SRZ ;  /* 0x00000000000e7805 */ /* 0x001fe4000001ff00 */
[----:B------:R-:W-:Y:S02]  /*0c50*/  LEA.HI.X R47, R20, UR7, R21, 0x2, P5 ;  /* 0x00000007142f7c11 */ /* 0x000fe4000a8f1415 */
[----:B------:R-:W-:-:S02]  /*0c60*/  CS2R R20, SRZ ;  /* 0x0000000000147805 */ /* 0x000fc4000001ff00 */
[----:B------:R0:W2:Y:S02]  /*0c70*/  @P4 LDG.E.128 R12, desc[UR4][R22.64] ;  /* 0x00000004160c4981 */ /* 0x0000a4000c1e1d00 */
[----:B0-----:R-:W-:-:S06]  /*0c80*/  CS2R R22, SRZ ;  /* 0x0000000000167805 */ /* 0x001fcc000001ff00 */
[----:B------:R2:W3:Y:S01]  /*0c90*/  @P2 LDG.E.128 R20, desc[UR4][R46.64+-0x16600] ;  /* 0xfe9a00042e142981 */ /* 0x0004e2000c1e1d00 */
[----:B------:R-:W-:-:S04]  /*0ca0*/  FADD R16, R16, 9.9999997473787516356e-06 ;  /* 0x3727c5ac10107421 */ /* 0x000fc80000000000 */
[----:B------:R-:W0:Y:S02]  /*0cb0*/  MUFU.SQRT R45, R16 ;  /* 0x00000010002d7308 */ /* 0x000e240000002000 */
[C---:B0-----:R-:W-:Y:S02]  /*0cc0*/  FSETP.GT.AND P5, PT, R45.reuse, 8.50705917302346158658e+37, PT ;  /* 0x7e8000002d00780b */ /* 0x041fe40003fa4000 */
[----:B------:R-:W-:Y:S02]  /*0cd0*/  FSETP.GEU.AND P6, PT, R45, 1.175494350822287508e-38, PT ;  /* 0x008000002d00780b */ /* 0x000fe40003fce000 */
[----:B------:R-:W-:-:S09]  /*0ce0*/  FSEL R34, R34, 1, P5 ;  /* 0x3f80000022227808 */ /* 0x000fd20002800000 */
[----:B------:R-:W-:Y:S01]  /*0cf0*/  @P5 FMUL R45, R45, 0.25 ;  /* 0x3e8000002d2d5820 */ /* 0x000fe20000400000 */
[----:B------:R-:W-:Y:S01]  /*0d00*/  ISETP.GE.AND P5, PT, R18, 0x166, PT ;  /* 0x000001661200780c */ /* 0x000fe20003fa6270 */
[----:B------:R-:W-:Y:S02]  /*0d10*/  @!P6 FMUL R34, R34, 16777216 ;  /* 0x4b8000002222e820 */ /* 0x000fe40000400000 */
[----:B------:R-:W-:Y:S01]  /*0d20*/  @!P6 FMUL R45, R45, 16777216 ;  /* 0x4b8000002d2de820 */ /* 0x000fe20000400000 */
[----:B------:R-:W-:Y:S02]  /*0d30*/  ISETP.LT.AND P6, PT, R17, 0x17200, !P5 ;  /* 0x000172001100780c */ /* 0x000fe40006fc1270 */
[----:B--2---:R-:W-:Y:S02]  /*0d40*/  SEL R46, R12, RZ, P4 ;  /* 0x000000ff0c2e7207 */ /* 0x004fe40002000000 */
[----:B------:R-:W-:Y:S02]  /*0d50*/  SEL R47, R13, RZ, P4 ;  /* 0x000000ff0d2f7207 */ /* 0x000fe40002000000 */
[----:B------:R-:W-:-:S02]  /*0d60*/  SEL R16, R14, RZ, P4 ;  /* 0x000000ff0e107207 */ /* 0x000fc40002000000 */
[----:B------:R-:W-:Y:S02]  /*0d70*/  SEL R17, R15, RZ, P4 ;  /* 0x000000ff0f117207 */ /* 0x000fe40002000000 */
[----:B------:R-:W-:-:S04]  /*0d80*/  LEA R50, P4, R19, UR6, 0x2 ;  /* 0x0000000613327c11 */ /* 0x000fc8000f8810ff */
[----:B------:R-:W-:Y:S02]  /*0d90*/  LEA.HI.X R51, R19, UR7, R48, 0x2, P4 ;  /* 0x0000000713337c11 */ /* 0x000fe4000a0f1430 */
[----:B------:R-:W-:Y:S02]  /*0da0*/  ISETP.GT.AND P4, PT, R18, 0x165, !P0 ;  /* 0x000001651200780c */ /* 0x000fe40004784270 */
[----:B---3--:R-:W-:Y:S02]  /*0db0*/  SEL R19, R22, RZ, P2 ;  /* 0x000000ff16137207 */ /* 0x008fe40001000000 */
[----:B------:R-:W-:Y:S02]  /*0dc0*/  SEL R18, R23, RZ, P2 ;  /* 0x000000ff17127207 */ /* 0x000fe40001000000 */
[----:B------:R-:W-:Y:S02]  /*0dd0*/  CS2R R12, SRZ ;  /* 0x00000000000c7805 */ /* 0x000fe4000001ff00 */
[----:B------:R-:W-:-:S02]  /*0de0*/  CS2R R14, SRZ ;  /* 0x00000000000e7805 */ /* 0x000fc4000001ff00 */
[----:B------:R-:W-:Y:S02]  /*0df0*/  SEL R22, R16, R19, !P3 ;  /* 0x0000001310167207 */ /* 0x000fe40005800000 */
[----:B------:R-:W-:Y:S02]  /*0e00*/  SEL R23, R17, R18, !P3 ;  /* 0x0000001211177207 */ /* 0x000fe40005800000 */
[----:B------:R-:W-:Y:S02]  /*0e10*/  CS2R R16, SRZ ;  /* 0x0000000000107805 */ /* 0x000fe4000001ff00 */
[----:B------:R-:W-:Y:S01]  /*0e20*/  CS2R R18, SRZ ;  /* 0x0000000000127805 */ /* 0x000fe2000001ff00 */
[----:B------:R0:W2:Y:S05]  /*0e30*/  @P6 LDG.E.128 R12, desc[UR4][R52.64] ;  /* 0x00000004340c6981 */ /* 0x0000aa000c1e1d00 */
[----:B------:R-:W3:Y:S01]  /*0e40*/  @P4 LDG.E.128 R16, desc[UR4][R50.64+-0x16600] ;  /* 0xfe9a000432104981 */ /* 0x000ee2000c1e1d00 */
[----:B------:R-:W1:Y:S01]  /*0e50*/  MUFU.RCP R45, R45 ;  /* 0x0000002d002d7308 */ /* 0x000e620000001000 */
[----:B------:R-:W-:-:S02]  /*0e60*/  SEL R48, R21, RZ, P2 ;  /* 0x000000ff15307207 */ /* 0x000fc40001000000 */
[----:B0-----:R-:W-:Y:S02]  /*0e70*/  SEL R53, R20, RZ, P2 ;  /* 0x000000ff14357207 */ /* 0x001fe40001000000 */
[----:B------:R-:W-:Y:S02]  /*0e80*/  SEL R21, R47, R48, !P3 ;  /* 0x000000302f157207 */ /* 0x000fe40005800000 */
[----:B------:R-:W-:-:S03]  /*0e90*/  SEL R20, R46, R53, !P3 ;  /* 0x000000352e147207 */ /* 0x000fc60005800000 */
[----:B------:R-:W-:Y:S02]  /*0ea0*/  FADD R38, R21, -R38 ;  /* 0x8000002615267221 */ /* 0x000fe40000000000 */
[----:B------:R-:W-:Y:S01]  /*0eb0*/  FADD R35, R20, -R35 ;  /* 0x8000002314237221 */ /* 0x000fe20000000000 */
[----:B-1----:R-:W-:Y:S01]  /*0ec0*/  FMUL R46, R45, R34 ;  /* 0x000000222d2e7220 */ /* 0x002fe20000400000 */
[----:B------:R-:W-:Y:S01]  /*0ed0*/  FADD R34, R22, -R39 ;  /* 0x8000002716227221 */ /* 0x000fe20000000000 */
[----:B------:R-:W-:Y:S01]  /*0ee0*/  FADD R47, R23, -R36 ;  /* 0x80000024172f7221 */ /* 0x000fe20000000000 */
[----:B------:R-:W-:Y:S01]  /*0ef0*/  FMUL R36, R41, R38 ;  /* 0x0000002629247220 */ /* 0x000fe20000400000 */
[----:B------:R-:W-:Y:S01]  /*0f00*/  FMUL R42, R42, R35 ;  /* 0x000000232a2a7220 */ /* 0x000fe20000400000 */
[----:B------:R-:W-:Y:S01]  /*0f10*/  FMUL R43, R43, R34 ;  /* 0x000000222b2b7220 */ /* 0x000fe20000400000 */
[----:B------:R-:W0:Y:S08]  /*0f20*/  LDC.64 R38, c[0x0][0x240] ;  /* 0x00009000ff267b82 */ /* 0x000e300000000a00 */
[----:B------:R-:W1:Y:S01]  /*0f30*/  LDC.64 R34, c[0x0][0x248] ;  /* 0x00009200ff227b82 */ /* 0x000e620000000a00 */
[----:B------:R-:W-:Y:S01]  /*0f40*/  FMUL R44, R44, R47 ;  /* 0x0000002f2c2c7220 */ /* 0x000fe20000400000 */
[----:B----4-:R-:W-:Y:S01]  /*0f50*/  FFMA R30, R42, R30, R33 ;  /* 0x0000001e2a1e7223 */ /* 0x010fe20000000021 */
[----:B------:R-:W-:Y:S01]  /*0f60*/  FFMA R31, R36, R40, R31 ;  /* 0x00000028241f7223 */ /* 0x000fe2000000001f */
[----:B------:R-:W-:Y:S01]  /*0f70*/  FFMA R32, R43, R37, R32 ;  /* 0x000000252b207223 */ /* 0x000fe20000000020 */
[----:B-----5:R-:W-:-:S04]  /*0f80*/  FFMA R6, R44, R6, R11 ;  /* 0x000000062c067223 */ /* 0x020fc8000000000b */
[----:B------:R-:W-:Y:S02]  /*0f90*/  FSETP.GEU.AND P3, PT, R32, RZ, PT ;  /* 0x000000ff2000720b */ /* 0x000fe40003f6e000 */
[----:B------:R-:W-:Y:S01]  /*0fa0*/  FSETP.GEU.AND P2, PT, R6, RZ, PT ;  /* 0x000000ff0600720b */ /* 0x000fe20003f4e000 */
[----:B0-----:R-:W-:-:S04]  /*0fb0*/  IMAD.WIDE R38, R49, 0x4, R38 ;  /* 0x0000000431267825 */ /* 0x001fc800078e0226 */
[----:B-1----:R-:W-:Y:S01]  /*0fc0*/  IMAD.WIDE R34, R49, 0x4, R34 ;  /* 0x0000000431227825 */ /* 0x002fe200078e0222 */
[----:B------:R0:W-:Y:S01]  /*0fd0*/  @!P1 STG.E.128 desc[UR4][R38.64], R20 ;  /* 0x0000001426009986 */ /* 0x0001e2000c101d04 */
[----:B--2---:R-:W-:Y:S02]  /*0fe0*/  SEL R12, R12, RZ, P6 ;  /* 0x000000ff0c0c7207 */ /* 0x004fe40003000000 */
[----:B------:R-:W-:Y:S02]  /*0ff0*/  SEL R13, R13, RZ, P6 ;  /* 0x000000ff0d0d7207 */ /* 0x000fe40003000000 */
[----:B---3--:R-:W-:Y:S02]  /*1000*/  @P5 SEL R12, R16, RZ, P4 ;  /* 0x000000ff100c5207 */ /* 0x008fe40002000000 */
[----:B------:R-:W-:Y:S02]  /*1010*/  SEL R15, R15, RZ, P6 ;  /* 0x000000ff0f0f7207 */ /* 0x000fe40003000000 */
[----:B------:R-:W-:-:S02]  /*1020*/  SEL R14, R14, RZ, P6 ;  /* 0x000000ff0e0e7207 */ /* 0x000fc40003000000 */
[----:B------:R-:W-:Y:S02]  /*1030*/  @P5 SEL R13, R17, RZ, P4 ;  /* 0x000000ff110d5207 */ /* 0x000fe40002000000 */
[----:B------:R-:W-:Y:S01]  /*1040*/  @P5 SEL R15, R19, RZ, P4 ;  /* 0x000000ff130f5207 */ /* 0x000fe20002000000 */
[----:B------:R-:W-:Y:S01]  /*1050*/  FADD R3, R12, -R3 ;  /* 0x800000030c037221 */ /* 0x000fe20000000000 */
[----:B------:R-:W-:Y:S01]  /*1060*/  @P5 SEL R14, R18, RZ, P4 ;  /* 0x000000ff120e5207 */ /* 0x000fe20002000000 */
[----:B------:R-:W-:Y:S02]  /*1070*/  FADD R11, R13, -R2 ;  /* 0x800000020d0b7221 */ /* 0x000fe40000000000 */
[----:B------:R-:W-:Y:S01]  /*1080*/  FADD R17, R15, -R4 ;  /* 0x800000040f117221 */ /* 0x000fe20000000000 */
[----:B------:R-:W-:Y:S01]  /*1090*/  FMUL R3, R0, R3 ;  /* 0x0000000300037220 */ /* 0x000fe20000400000 */
[----:B------:R-:W-:Y:S01]  /*10a0*/  FADD R2, R14, -R5 ;  /* 0x800000050e027221 */ /* 0x000fe20000000000 */
[----:B------:R-:W-:Y:S01]  /*10b0*/  FSETP.GEU.AND P4, PT, R31, RZ, PT ;  /* 0x000000ff1f00720b */ /* 0x000fe20003f8e000 */
[----:B------:R-:W-:Y:S01]  /*10c0*/  FMUL R46, R46, R17 ;  /* 0x000000112e2e7220 */ /* 0x000fe20000400000 */
[----:B------:R-:W-:Y:S01]  /*10d0*/  FSETP.GEU.AND P5, PT, R30, RZ, PT ;  /* 0x000000ff1e00720b */ /* 0x000fe20003fae000 */
[----:B------:R-:W-:Y:S01]  /*10e0*/  FMUL R29, R29, R2 ;  /* 0x000000021d1d7220 */ /* 0x000fe20000400000 */
[----:B------:R-:W-:Y:S01]  /*10f0*/  FFMA R3, R3, R7, R24 ;  /* 0x0000000703037223 */ /* 0x000fe20000000018 */
[----:B------:R-:W-:Y:S01]  /*1100*/  FMUL R28, R28, R11 ;  /* 0x0000000b1c1c7220 */ /* 0x000fe20000400000 */
[----:B------:R-:W-:Y:S01]  /*1110*/  SEL R7, R6, RZ, P2 ;  /* 0x000000ff06077207 */ /* 0x000fe20001000000 */
[----:B------:R-:W-:Y:S01]  /*1120*/  FFMA R10, R46, R10, R27 ;  /* 0x0000000a2e0a7223 */ /* 0x000fe2000000001b */
[----:B------:R-:W-:-:S02]  /*1130*/  SEL R6, R32, RZ, P3 ;  /* 0x000000ff20067207 */ /* 0x000fc40001800000 */
[----:B------:R-:W-:Y:S02]  /*1140*/  SEL R5, R31, RZ, P4 ;  /* 0x000000ff1f057207 */ /* 0x000fe40002000000 */
[----:B------:R-:W-:Y:S01]  /*1150*/  SEL R4, R30, RZ, P5 ;  /* 0x000000ff1e047207 */ /* 0x000fe20002800000 */
[----:B------:R-:W-:Y:S01]  /*1160*/  FFMA R9, R29, R9, R26 ;  /* 0x000000091d097223 */ /* 0x000fe2000000001a */
[----:B------:R-:W-:Y:S01]  /*1170*/  FFMA R8, R28, R8, R25 ;  /* 0x000000081c087223 */ /* 0x000fe20000000019 */
[----:B------:R0:W-:Y:S04]  /*1180*/  @!P0 STG.E.128 desc[UR4][R38.64+0x800], R12 ;  /* 0x0008000c26008986 */ /* 0x0001e8000c101d04 */
[----:B------:R0:W-:Y:S01]  /*1190*/  @!P1 STG.E.128 desc[UR4][R34.64], R4 ;  /* 0x0000000422009986 */ /* 0x0001e2000c101d04 */
[----:B------:R-:W-:-:S02]  /*11a0*/  FSETP.GEU.AND P1, PT, R10, RZ, PT ;  /* 0x000000ff0a00720b */ /* 0x000fc40003f2e000 */
[----:B------:R-:W-:Y:S02]  /*11b0*/  FSETP.GEU.AND P2, PT, R9, RZ, PT ;  /* 0x000000ff0900720b */ /* 0x000fe40003f4e000 */
[----:B------:R-:W-:Y:S02]  /*11c0*/  FSETP.GEU.AND P3, PT, R8, RZ, PT ;  /* 0x000000ff0800720b */ /* 0x000fe40003f6e000 */
[----:B------:R-:W-:Y:S02]  /*11d0*/  FSETP.GEU.AND P4, PT, R3, RZ, PT ;  /* 0x000000ff0300720b */ /* 0x000fe40003f8e000 */
[----:B------:R-:W-:Y:S02]  /*11e0*/  SEL R11, R10, RZ, P1 ;  /* 0x000000ff0a0b7207 */ /* 0x000fe40000800000 */
[----:B------:R-:W-:Y:S02]  /*11f0*/  SEL R10, R9, RZ, P2 ;  /* 0x000000ff090a7207 */ /* 0x000fe40001000000 */
[----:B------:R-:W-:-:S02]  /*1200*/  SEL R9, R8, RZ, P3 ;  /* 0x000000ff08097207 */ /* 0x000fc40001800000 */
[----:B------:R-:W-:Y:S01]  /*1210*/  SEL R8, R3, RZ, P4 ;  /* 0x000000ff03087207 */ /* 0x000fe20002000000 */
[----:B0-----:R-:W-:Y:S06]  /*1220*/  @P0 EXIT ;  /* 0x000000000000094d */ /* 0x001fec0003800000 */
[----:B------:R-:W-:Y:S01]  /*1230*/  STG.E.128 desc[UR4][R34.64+0x800], R8 ;  /* 0x0008000822007986 */ /* 0x000fe2000c101d04 */
[----:B------:R-:W-:Y:S05]  /*1240*/  EXIT ;  /* 0x000000000000794d */ /* 0x000fea0003800000 */
.L_x_0:
[----:B------:R-:W-:-:S00]  /*1250*/  BRA `(.L_x_0) ;  /* 0xfffffffc00fc7947 */ /* 0x000fc0000383ffff */
[----:B------:R-:W-:-:S00]  /*1260*/  NOP ;  /* 0x0000000000007918 */ /* 0x000fc00000000000 */
        /* <DEDUP_REMOVED lines=9> */
.L_x_1:


//--------------------- .nv.global.init           --------------------------
	.section	.nv.global.init,"aw",@progbits
.nv.global.init:
	.type		_$_str,@object
	.size		_$_str,(_$_str_$_2 - _$_str)
_$_str:
        /*0000*/ 	.byte	0x5f, 0x5f, 0x43, 0x55, 0x44, 0x41, 0x5f, 0x46, 0x54, 0x5a, 0x00
	.type		_$_str_$_2,@object
	.size		_$_str_$_2,(.L_1 - _$_str_$_2)
_$_str_$_2:
        /*000b*/ 	.byte	0x5f, 0x5f, 0x43, 0x55, 0x44, 0x41, 0x5f, 0x50, 0x52, 0x45, 0x43, 0x5f, 0x53, 0x51, 0x52, 0x54
        /*001b*/ 	.byte	0x00
.L_1:


//--------------------- .nv.constant0.triton_poi_fused__native_batch_norm_legit_no_training_cat_relu_46 --------------------------
	.section	.nv.constant0.triton_poi_fused__native_batch_norm_legit_no_training_cat_relu_46,"a",@progbits
	.sectionflags	@""
	.align	4
.nv.constant0.triton_poi_fused__native_batch_norm_legit_no_training_cat_relu_46:
	.zero		596
